	.headerflags	@"EF_CUDA_TEXMODE_UNIFIED EF_CUDA_64BIT_ADDRESS EF_CUDA_ACCELERATORS EF_CUDA_SM90 EF_CUDA_VIRTUAL_SM(EF_CUDA_SM90)"
	.elftype	@"ET_EXEC"


//--------------------- .nv.info                  --------------------------
	.section	.nv.info,"",@"SHT_CUDA_INFO"
	.align	4


	//----- nvinfo : EIATTR_REGCOUNT
	.align		4
        /*0000*/ 	.byte	0x04, 0x2f
        /*0002*/ 	.short	(.L_3 - .L_2)
	.align		4
.L_2:
        /*0004*/ 	.word	index@(triton_poi_fused__native_batch_norm_legit_no_training_convolution_relu_12)
        /*0008*/ 	.word	0x00000020


	//----- nvinfo : EIATTR_MIN_STACK_SIZE
	.align		4
.L_3:
        /*000c*/ 	.byte	0x04, 0x12
        /*000e*/ 	.short	(.L_5 - .L_4)
	.align		4
.L_4:
        /*0010*/ 	.word	index@(triton_poi_fused__native_batch_norm_legit_no_training_convolution_relu_12)
        /*0014*/ 	.word	0x00000000


	//----- nvinfo : EIATTR_FRAME_SIZE
	.align		4
.L_5:
        /*0018*/ 	.byte	0x04, 0x11
        /*001a*/ 	.short	(.L_7 - .L_6)
	.align		4
.L_6:
        /*001c*/ 	.word	index@(triton_poi_fused__native_batch_norm_legit_no_training_convolution_relu_12)
        /*0020*/ 	.word	0x00000000


	//----- nvinfo : EIATTR_MIN_STACK_SIZE
	.align		4
.L_7:
        /*0024*/ 	.byte	0x04, 0x12
        /*0026*/ 	.short	(.L_9 - .L_8)
	.align		4
.L_8:
        /*0028*/ 	.word	index@(triton_poi_fused__native_batch_norm_legit_no_training_convolution_relu_12)
        /*002c*/ 	.word	0x00000000
.L_9:


//--------------------- .nv.info.triton_poi_fused__native_batch_norm_legit_no_training_convolution_relu_12 --------------------------
	.section	.nv.info.triton_poi_fused__native_batch_norm_legit_no_training_convolution_relu_12,"",@"SHT_CUDA_INFO"
	.sectionflags	@""
	.align	4


	//----- nvinfo : EIATTR_CUDA_API_VERSION
	.align		4
        /*0000*/ 	.byte	0x04, 0x37
        /*0002*/ 	.short	(.L_11 - .L_10)
.L_10:
        /*0004*/ 	.word	0x0000007c


	//----- nvinfo : EIATTR_KPARAM_INFO
	.align		4
.L_11:
        /*0008*/ 	.byte	0x04, 0x17
        /*000a*/ 	.short	(.L_13 - .L_12)
.L_12:
        /*000c*/ 	.word	0x00000000
        /*0010*/ 	.short	0x0007
        /*0012*/ 	.short	0x0038
        /*0014*/ 	.byte	0x00, 0xf0, 0x11, 0x00


	//----- nvinfo : EIATTR_KPARAM_INFO
	.align		4
.L_13:
        /*0018*/ 	.byte	0x04, 0x17
        /*001a*/ 	.short	(.L_15 - .L_14)
.L_14:
        /*001c*/ 	.word	0x00000000
        /*0020*/ 	.short	0x0006
        /*0022*/ 	.short	0x0030
        /*0024*/ 	.byte	0x00, 0xf4, 0x21, 0x00


	//----- nvinfo : EIATTR_KPARAM_INFO
	.align		4
.L_15:
        /*0028*/ 	.byte	0x04, 0x17
        /*002a*/ 	.short	(.L_17 - .L_16)
.L_16:
        /*002c*/ 	.word	0x00000000
        /*0030*/ 	.short	0x0005
        /*0032*/ 	.short	0x0028
        /*0034*/ 	.byte	0x00, 0xf4, 0x21, 0x00


	//----- nvinfo : EIATTR_KPARAM_INFO
	.align		4
.L_17:
        /*0038*/ 	.byte	0x04, 0x17
        /*003a*/ 	.short	(.L_19 - .L_18)
.L_18:
        /*003c*/ 	.word	0x00000000
        /*0040*/ 	.short	0x0004
        /*0042*/ 	.short	0x0020
        /*0044*/ 	.byte	0x00, 0xf4, 0x21, 0x00


	//----- nvinfo : EIATTR_KPARAM_INFO
	.align		4
.L_19:
        /*0048*/ 	.byte	0x04, 0x17
        /*004a*/ 	.short	(.L_21 - .L_20)
.L_20:
        /*004c*/ 	.word	0x00000000
        /*0050*/ 	.short	0x0003
        /*0052*/ 	.short	0x0018
        /*0054*/ 	.byte	0x00, 0xf4, 0x21, 0x00


	//----- nvinfo : EIATTR_KPARAM_INFO
	.align		4
.L_21:
        /*0058*/ 	.byte	0x04, 0x17
        /*005a*/ 	.short	(.L_23 - .L_22)
.L_22:
        /*005c*/ 	.word	0x00000000
        /*0060*/ 	.short	0x0002
        /*0062*/ 	.short	0x0010
        /*0064*/ 	.byte	0x00, 0xf4, 0x21, 0x00


	//----- nvinfo : EIATTR_KPARAM_INFO
	.align		4
.L_23:
        /*0068*/ 	.byte	0x04, 0x17
        /*006a*/ 	.short	(.L_25 - .L_24)
.L_24:
        /*006c*/ 	.word	0x00000000
        /*0070*/ 	.short	0x0001
        /*0072*/ 	.short	0x0008
        /*0074*/ 	.byte	0x00, 0xf4, 0x21, 0x00


	//----- nvinfo : EIATTR_KPARAM_INFO
	.align		4
.L_25:
        /*0078*/ 	.byte	0x04, 0x17
        /*007a*/ 	.short	(.L_27 - .L_26)
.L_26:
        /*007c*/ 	.word	0x00000000
        /*0080*/ 	.short	0x0000
        /*0082*/ 	.short	0x0000
        /*0084*/ 	.byte	0x00, 0xf4, 0x21, 0x00


	//----- nvinfo : EIATTR_SPARSE_MMA_MASK
	.align		4
.L_27:
        /*0088*/ 	.byte	0x03, 0x50
        /*008a*/ 	.short	0x0000


	//----- nvinfo : EIATTR_MAXREG_COUNT
	.align		4
        /*008c*/ 	.byte	0x03, 0x1b
        /*008e*/ 	.short	0x00ff


	//----- nvinfo : EIATTR_EXIT_INSTR_OFFSETS
	.align		4
        /*0090*/ 	.byte	0x04, 0x1c
        /*0092*/ 	.short	(.L_29 - .L_28)


	//   ....[0]....
.L_28:
        /*0094*/ 	.word	0x000007b0


	//----- nvinfo : EIATTR_REQNTID
	.align		4
.L_29:
        /*0098*/ 	.byte	0x04, 0x10
        /*009a*/ 	.short	(.L_31 - .L_30)
.L_30:
        /*009c*/ 	.word	0x00000080
        /*00a0*/ 	.word	0x00000001
        /*00a4*/ 	.word	0x00000001


	//----- nvinfo : EIATTR_CBANK_PARAM_SIZE
	.align		4
.L_31:
        /*00a8*/ 	.byte	0x03, 0x19
        /*00aa*/ 	.short	0x003c


	//----- nvinfo : EIATTR_PARAM_CBANK
	.align		4
        /*00ac*/ 	.byte	0x04, 0x0a
        /*00ae*/ 	.short	(.L_33 - .L_32)
	.align		4
.L_32:
        /*00b0*/ 	.word	index@(.nv.constant0.triton_poi_fused__native_batch_norm_legit_no_training_convolution_relu_12)
        /*00b4*/ 	.short	0x0210
        /*00b6*/ 	.short	0x003c


	//----- nvinfo : EIATTR_SW_WAR
	.align		4
.L_33:
        /*00b8*/ 	.byte	0x04, 0x36
        /*00ba*/ 	.short	(.L_35 - .L_34)
.L_34:
        /*00bc*/ 	.word	0x00000008
.L_35:


//--------------------- .nv.callgraph             --------------------------
	.section	.nv.callgraph,"",@"SHT_CUDA_CALLGRAPH"
	.align	4
	.sectionentsize	8
	.align		4
        /*0000*/ 	.word	0x00000000
	.align		4
        /*0004*/ 	.word	0xffffffff
	.align		4
        /*0008*/ 	.word	0x00000000
	.align		4
        /*000c*/ 	.word	0xfffffffe
	.align		4
        /*0010*/ 	.word	0x00000000
	.align		4
        /*0014*/ 	.word	0xfffffffd
	.align		4
        /*0018*/ 	.word	0x00000000
	.align		4
        /*001c*/ 	.word	0xfffffffc


//--------------------- .nv.constant4             --------------------------
	.section	.nv.constant4,"a",@progbits
	.align	8
	.align		8
.nv.constant4:
        /*0000*/ 	.dword	_$_str
	.align		8
        /*0008*/ 	.dword	_$_str_$_2


//--------------------- .text.triton_poi_fused__native_batch_norm_legit_no_training_convolution_relu_12 --------------------------
	.section	.text.triton_poi_fused__native_batch_norm_legit_no_training_convolution_relu_12,"ax",@progbits
	.align	128
        .global         triton_poi_fused__native_batch_norm_legit_no_training_convolution_relu_12
        .type           triton_poi_fused__native_batch_norm_legit_no_training_convolution_relu_12,@function
        .size           triton_poi_fused__native_batch_norm_legit_no_training_convolution_relu_12,(.L_x_1 - triton_poi_fused__native_batch_norm_legit_no_training_convolution_relu_12)
        .other          triton_poi_fused__native_batch_norm_legit_no_training_convolution_relu_12,@"STO_CUDA_ENTRY STV_DEFAULT"
triton_poi_fused__native_batch_norm_legit_no_training_convolution_relu_12:
.text.triton_poi_fused__native_batch_norm_legit_no_training_convolution_relu_12:
[----:B------:R-:W-:Y:S01]  /*0000*/  LDC R1, c[0x0][0x28] ;  /* 0x00000a00ff017b82 */ /* 0x000fe20000000800 */
[----:B------:R-:W1:Y:S01]  /*0010*/  S2R R0, SR_TID.X ;  /* 0x0000000000007919 */ /* 0x000e620000002100 */
[----:B------:R-:W-:-:S06]  /*0020*/  ULDC.64 UR4, c[0x0][0x208] ;  /* 0x0000820000047ab9 */ /* 0x000fcc0000000a00 */
[----:B------:R-:W2:Y:S01]  /*0030*/  LDC.64 R28, c[0x0][0x218] ;  /* 0x00008600ff1c7b82 */ /* 0x000ea20000000a00 */
[----:B------:R-:W3:Y:S07]  /*0040*/  S2R R5, SR_CTAID.X ;  /* 0x0000000000057919 */ /* 0x000eee0000002500 */
[----:B------:R-:W4:Y:S08]  /*0050*/  LDC.64 R26, c[0x0][0x220] ;  /* 0x00008800ff1a7b82 */ /* 0x000f300000000a00 */
[----:B------:R-:W5:Y:S01]  /*0060*/  LDC.64 R22, c[0x0][0x230] ;  /* 0x00008c00ff167b82 */ /* 0x000f620000000a00 */
[----:B-1----:R-:W-:-:S02]  /*0070*/  SHF.L.U32 R0, R0, 0x2, RZ ;  /* 0x0000000200007819 */ /* 0x002fc400000006ff */
[----:B---3--:R-:W-:Y:S02]  /*0080*/  SHF.R.S32.HI R3, RZ, 0x15, R5 ;  /* 0x00000015ff037819 */ /* 0x008fe40000011405 */
[----:B------:R-:W-:Y:S02]  /*0090*/  LOP3.LUT R0, R0, 0x1fc, RZ, 0xc0, !PT ;  /* 0x000001fc00007812 */ /* 0x000fe400078ec0ff */
[----:B------:R-:W-:Y:S02]  /*00a0*/  SGXT R3, R3, 0x1 ;  /* 0x000000010303781a */ /* 0x000fe40000000200 */
[----:B------:R-:W-:Y:S02]  /*00b0*/  LEA R0, R5, R0, 0xa ;  /* 0x0000000005007211 */ /* 0x000fe400078e50ff */
[----:B------:R-:W1:Y:S02]  /*00c0*/  LDC.64 R4, c[0x0][0x228] ;  /* 0x00008a00ff047b82 */ /* 0x000e640000000a00 */
[----:B------:R-:W-:-:S04]  /*00d0*/  LEA.HI R3, R3, R0, RZ, 0x8 ;  /* 0x0000000003037211 */ /* 0x000fc800078f40ff */
[----:B------:R-:W-:Y:S02]  /*00e0*/  SHF.R.S32.HI R9, RZ, 0x8, R3 ;  /* 0x00000008ff097819 */ /* 0x000fe40000011403 */
[----:B------:R-:W-:Y:S02]  /*00f0*/  IADD3 R3, R3, 0x200, RZ ;  /* 0x0000020003037810 */ /* 0x000fe40007ffe0ff */
[----:B------:R-:W-:Y:S02]  /*0100*/  LEA.HI R2, R9, R9, RZ, 0x7 ;  /* 0x0000000909027211 */ /* 0x000fe400078f38ff */
[----:B------:R-:W-:Y:S02]  /*0110*/  SHF.R.S32.HI R3, RZ, 0x8, R3 ;  /* 0x00000008ff037819 */ /* 0x000fe40000011403 */
[----:B------:R-:W-:Y:S02]  /*0120*/  LOP3.LUT R2, R2, 0xffffff80, RZ, 0xc0, !PT ;  /* 0xffffff8002027812 */ /* 0x000fe400078ec0ff */
[----:B------:R-:W-:-:S02]  /*0130*/  LEA.HI R6, R3, R3, RZ, 0x7 ;  /* 0x0000000303067211 */ /* 0x000fc400078f38ff */
[----:B------:R-:W-:Y:S02]  /*0140*/  IADD3 R9, R9, -R2, RZ ;  /* 0x8000000209097210 */ /* 0x000fe40007ffe0ff */
[----:B------:R-:W-:-:S04]  /*0150*/  LOP3.LUT R6, R6, 0xffffff80, RZ, 0xc0, !PT ;  /* 0xffffff8006067812 */ /* 0x000fc800078ec0ff */
[----:B------:R-:W-:Y:S01]  /*0160*/  IADD3 R3, R3, -R6, RZ ;  /* 0x8000000603037210 */ /* 0x000fe20007ffe0ff */
[--C-:B-1----:R-:W-:Y:S01]  /*0170*/  IMAD.WIDE R12, R9, 0x4, R4.reuse ;  /* 0x00000004090c7825 */ /* 0x102fe200078e0204 */
[----:B------:R-:W1:Y:S03]  /*0180*/  LDC.64 R6, c[0x0][0x210] ;  /* 0x00008400ff067b82 */ /* 0x000e660000000a00 */
[----:B------:R-:W-:Y:S01]  /*0190*/  IMAD.WIDE R24, R3, 0x4, R4 ;  /* 0x0000000403187825 */ /* 0x000fe200078e0204 */
[----:B------:R-:W3:Y:S04]  /*01a0*/  LDG.E.EL R21, desc[UR4][R12.64] ;  /* 0x000000040c157981 */ /* 0x000ee8000c2e1900 */
[----:B------:R-:W5:Y:S01]  /*01b0*/  LDC.64 R4, c[0x0][0x238] ;  /* 0x00008e00ff047b82 */ /* 0x000f620000000a00 */
[----:B------:R-:W3:Y:S01]  /*01c0*/  LDG.E.EL R24, desc[UR4][R24.64] ;  /* 0x0000000418187981 */ /* 0x000ee2000c2e1900 */
[----:B--2---:R-:W-:-:S05]  /*01d0*/  IMAD.WIDE R10, R9, 0x4, R28 ;  /* 0x00000004090a7825 */ /* 0x004fca00078e021c */
[----:B------:R4:W2:Y:S01]  /*01e0*/  LDG.E.EL R19, desc[UR4][R10.64] ;  /* 0x000000040a137981 */ /* 0x0008a2000c2e1900 */
[----:B-1----:R-:W-:-:S04]  /*01f0*/  IMAD.WIDE R6, R0, 0x4, R6 ;  /* 0x0000000400067825 */ /* 0x002fc800078e0206 */
[C---:B----4-:R-:W-:Y:S01]  /*0200*/  IMAD.WIDE R10, R9.reuse, 0x4, R26 ;  /* 0x00000004090a7825 */ /* 0x050fe200078e021a */
[----:B------:R-:W2:Y:S04]  /*0210*/  LDG.E.128 R12, desc[UR4][R6.64] ;  /* 0x00000004060c7981 */ /* 0x000ea8000c1e1d00 */
[----:B------:R-:W4:Y:S01]  /*0220*/  LDG.E.EL R18, desc[UR4][R10.64] ;  /* 0x000000040a127981 */ /* 0x000f22000c2e1900 */
[----:B-----5:R-:W-:-:S04]  /*0230*/  IMAD.WIDE R16, R9, 0x4, R22 ;  /* 0x0000000409107825 */ /* 0x020fc800078e0216 */
[----:B0-----:R-:W-:Y:S02]  /*0240*/  IMAD.WIDE R8, R9, 0x4, R4 ;  /* 0x0000000409087825 */ /* 0x001fe400078e0204 */
[----:B------:R-:W5:Y:S02]  /*0250*/  LDG.E.EL R17, desc[UR4][R16.64] ;  /* 0x0000000410117981 */ /* 0x000f64000c2e1900 */
[C---:B------:R-:W-:Y:S02]  /*0260*/  IMAD.WIDE R28, R3.reuse, 0x4, R28 ;  /* 0x00000004031c7825 */ /* 0x040fe400078e021c */
[----:B------:R-:W5:Y:S02]  /*0270*/  LDG.E.EL R20, desc[UR4][R8.64] ;  /* 0x0000000408147981 */ /* 0x000f64000c2e1900 */
[C---:B------:R-:W-:Y:S02]  /*0280*/  IMAD.WIDE R26, R3.reuse, 0x4, R26 ;  /* 0x00000004031a7825 */ /* 0x040fe400078e021a */
[----:B------:R0:W5:Y:S04]  /*0290*/  LDG.E.EL R16, desc[UR4][R28.64] ;  /* 0x000000041c107981 */ /* 0x000168000c2e1900 */
[----:B------:R-:W5:Y:S01]  /*02a0*/  LDG.E.128 R8, desc[UR4][R6.64+0x800] ;  /* 0x0008000406087981 */ /* 0x000f62000c1e1d00 */
[----:B------:R-:W-:-:S03]  /*02b0*/  IMAD.WIDE R4, R3, 0x4, R4 ;  /* 0x0000000403047825 */ /* 0x000fc600078e0204 */
[----:B------:R-:W5:Y:S01]  /*02c0*/  LDG.E.EL R2, desc[UR4][R26.64] ;  /* 0x000000041a027981 */ /* 0x000f62000c2e1900 */
[----:B------:R-:W-:-:S03]  /*02d0*/  IMAD.WIDE R22, R3, 0x4, R22 ;  /* 0x0000000403167825 */ /* 0x000fc600078e0216 */
[----:B------:R-:W5:Y:S04]  /*02e0*/  LDG.E.EL R4, desc[UR4][R4.64] ;  /* 0x0000000404047981 */ /* 0x000f68000c2e1900 */
[----:B------:R1:W5:Y:S01]  /*02f0*/  LDG.E.EL R3, desc[UR4][R22.64] ;  /* 0x0000000416037981 */ /* 0x000362000c2e1900 */
[----:B---3--:R-:W-:Y:S01]  /*0300*/  FADD R21, R21, 9.9999997473787516356e-06 ;  /* 0x3727c5ac15157421 */ /* 0x008fe20000000000 */
[----:B------:R-:W-:-:S03]  /*0310*/  FADD R24, R24, 9.9999997473787516356e-06 ;  /* 0x3727c5ac18187421 */ /* 0x000fc60000000000 */
[----:B------:R-:W3:Y:S08]  /*0320*/  MUFU.SQRT R25, R21 ;  /* 0x0000001500197308 */ /* 0x000ef00000002000 */
[----:B0-----:R-:W0:Y:S01]  /*0330*/  MUFU.SQRT R28, R24 ;  /* 0x00000018001c7308 */ /* 0x001e220000002000 */
[C---:B---3--:R-:W-:Y:S02]  /*0340*/  FSETP.GT.AND P0, PT, R25.reuse, 8.50705917302346158658e+37, PT ;  /* 0x7e8000001900780b */ /* 0x048fe40003f04000 */
[----:B------:R-:W-:-:S02]  /*0350*/  FSETP.GEU.AND P2, PT, R25, 1.175494350822287508e-38, PT ;  /* 0x008000001900780b */ /* 0x000fc40003f4e000 */
[C---:B0-----:R-:W-:Y:S02]  /*0360*/  FSETP.GT.AND P1, PT, R28.reuse, 8.50705917302346158658e+37, PT ;  /* 0x7e8000001c00780b */ /* 0x041fe40003f24000 */
[----:B------:R-:W-:-:S07]  /*0370*/  FSETP.GEU.AND P3, PT, R28, 1.175494350822287508e-38, PT ;  /* 0x008000001c00780b */ /* 0x000fce0003f6e000 */
[----:B------:R-:W-:Y:S01]  /*0380*/  @P0 FMUL R25, R25, 0.25 ;  /* 0x3e80000019190820 */ /* 0x000fe20000400000 */
[----:B------:R-:W-:-:S03]  /*0390*/  HFMA2.MMA R24, -RZ, RZ, 1.625, 0 ;  /* 0x3e800000ff187435 */ /* 0x000fc600000001ff */
[----:B------:R-:W-:Y:S01]  /*03a0*/  @!P2 FMUL R25, R25, 16777216 ;  /* 0x4b8000001919a820 */ /* 0x000fe20000400000 */
[----:B------:R-:W-:-:S04]  /*03b0*/  @P1 FMUL R28, R28, 0.25 ;  /* 0x3e8000001c1c1820 */ /* 0x000fc80000400000 */
[----:B------:R-:W-:Y:S01]  /*03c0*/  @!P3 FMUL R28, R28, 16777216 ;  /* 0x4b8000001c1cb820 */ /* 0x000fe20000400000 */
[----:B------:R-:W0:Y:S01]  /*03d0*/  MUFU.RCP R25, R25 ;  /* 0x0000001900197308 */ /* 0x000e220000001000 */
[----:B-1----:R-:W-:-:S07]  /*03e0*/  FSEL R22, R24, 1, P0 ;  /* 0x3f80000018167808 */ /* 0x002fce0000000000 */
[----:B------:R1:W3:Y:S01]  /*03f0*/  MUFU.RCP R5, R28 ;  /* 0x0000001c00057308 */ /* 0x0002e20000001000 */
[----:B------:R-:W-:Y:S01]  /*0400*/  FSEL R24, R24, 1, P1 ;  /* 0x3f80000018187808 */ /* 0x000fe20000800000 */
[----:B------:R-:W-:Y:S01]  /*0410*/  @!P2 FMUL R22, R22, 16777216 ;  /* 0x4b8000001616a820 */ /* 0x000fe20000400000 */
[--C-:B--2---:R-:W-:Y:S01]  /*0420*/  FADD R13, R13, R19.reuse ;  /* 0x000000130d0d7221 */ /* 0x104fe20000000000 */
[--C-:B------:R-:W-:Y:S01]  /*0430*/  FADD R12, R12, R19.reuse ;  /* 0x000000130c0c7221 */ /* 0x100fe20000000000 */
[--C-:B------:R-:W-:Y:S01]  /*0440*/  FADD R14, R14, R19.reuse ;  /* 0x000000130e0e7221 */ /* 0x100fe20000000000 */
[----:B------:R-:W-:Y:S01]  /*0450*/  @!P3 FMUL R24, R24, 16777216 ;  /* 0x4b8000001818b820 */ /* 0x000fe20000400000 */
[----:B------:R-:W-:Y:S01]  /*0460*/  FADD R15, R15, R19 ;  /* 0x000000130f0f7221 */ /* 0x000fe20000000000 */
[----:B0-----:R-:W-:Y:S01]  /*0470*/  FMUL R21, R25, R22 ;  /* 0x0000001619157220 */ /* 0x001fe20000400000 */
[C---:B----4-:R-:W-:Y:S01]  /*0480*/  FADD R22, -R18.reuse, R12 ;  /* 0x0000000c12167221 */ /* 0x050fe20000000100 */
[C---:B------:R-:W-:Y:S01]  /*0490*/  FADD R26, -R18.reuse, R14 ;  /* 0x0000000e121a7221 */ /* 0x040fe20000000100 */
[C---:B-1----:R-:W-:Y:S01]  /*04a0*/  FADD R28, -R18.reuse, R15 ;  /* 0x0000000f121c7221 */ /* 0x042fe20000000100 */
[----:B---3--:R-:W-:Y:S01]  /*04b0*/  FMUL R5, R5, R24 ;  /* 0x0000001805057220 */ /* 0x008fe20000400000 */
[----:B------:R-:W-:-:S02]  /*04c0*/  FADD R24, -R18, R13 ;  /* 0x0000000d12187221 */ /* 0x000fc40000000100 */
[----:B------:R-:W0:Y:S01]  /*04d0*/  LDC.64 R18, c[0x0][0x240] ;  /* 0x00009000ff127b82 */ /* 0x000e220000000a00 */
[C---:B------:R-:W-:Y:S01]  /*04e0*/  FMUL R27, R21.reuse, R22 ;  /* 0x00000016151b7220 */ /* 0x040fe20000400000 */
[C---:B------:R-:W-:Y:S01]  /*04f0*/  FMUL R24, R21.reuse, R24 ;  /* 0x0000001815187220 */ /* 0x040fe20000400000 */
[C---:B------:R-:W-:Y:S01]  /*0500*/  FMUL R23, R21.reuse, R26 ;  /* 0x0000001a15177220 */ /* 0x040fe20000400000 */
[----:B------:R-:W-:Y:S01]  /*0510*/  FMUL R25, R21, R28 ;  /* 0x0000001c15197220 */ /* 0x000fe20000400000 */
[--C-:B-----5:R-:W-:Y:S01]  /*0520*/  FADD R9, R9, R16.reuse ;  /* 0x0000001009097221 */ /* 0x120fe20000000000 */
[--C-:B------:R-:W-:Y:S01]  /*0530*/  FADD R8, R8, R16.reuse ;  /* 0x0000001008087221 */ /* 0x100fe20000000000 */
[--C-:B------:R-:W-:Y:S01]  /*0540*/  FADD R10, R10, R16.reuse ;  /* 0x000000100a0a7221 */ /* 0x100fe20000000000 */
[----:B------:R-:W-:Y:S01]  /*0550*/  FADD R11, R11, R16 ;  /* 0x000000100b0b7221 */ /* 0x000fe20000000000 */
[C-C-:B------:R-:W-:Y:S01]  /*0560*/  FFMA R22, R17.reuse, R24, R20.reuse ;  /* 0x0000001811167223 */ /* 0x140fe20000000014 */
[C-C-:B------:R-:W-:Y:S01]  /*0570*/  FFMA R21, R17.reuse, R27, R20.reuse ;  /* 0x0000001b11157223 */ /* 0x140fe20000000014 */
[C-C-:B------:R-:W-:Y:S01]  /*0580*/  FFMA R23, R17.reuse, R23, R20.reuse ;  /* 0x0000001711177223 */ /* 0x140fe20000000014 */
[----:B------:R-:W-:Y:S01]  /*0590*/  FFMA R17, R17, R25, R20 ;  /* 0x0000001911117223 */ /* 0x000fe20000000014 */
[C---:B------:R-:W-:Y:S01]  /*05a0*/  FADD R20, -R2.reuse, R9 ;  /* 0x0000000902147221 */ /* 0x040fe20000000100 */
[C---:B------:R-:W-:Y:S01]  /*05b0*/  FADD R16, -R2.reuse, R8 ;  /* 0x0000000802107221 */ /* 0x040fe20000000100 */
[C---:B------:R-:W-:Y:S01]  /*05c0*/  FADD R24, -R2.reuse, R10 ;  /* 0x0000000a02187221 */ /* 0x040fe20000000100 */
[----:B------:R-:W-:Y:S01]  /*05d0*/  FADD R2, -R2, R11 ;  /* 0x0000000b02027221 */ /* 0x000fe20000000100 */
[C---:B------:R-:W-:Y:S01]  /*05e0*/  FMUL R20, R5.reuse, R20 ;  /* 0x0000001405147220 */ /* 0x040fe20000400000 */
[C---:B------:R-:W-:Y:S01]  /*05f0*/  FMUL R29, R5.reuse, R16 ;  /* 0x00000010051d7220 */ /* 0x040fe20000400000 */
[C---:B------:R-:W-:Y:S01]  /*0600*/  FMUL R27, R5.reuse, R24 ;  /* 0x00000018051b7220 */ /* 0x040fe20000400000 */
[----:B------:R-:W-:Y:S01]  /*0610*/  FMUL R25, R5, R2 ;  /* 0x0000000205197220 */ /* 0x000fe20000400000 */
[C-C-:B------:R-:W-:Y:S01]  /*0620*/  FFMA R5, R3.reuse, R20, R4.reuse ;  /* 0x0000001403057223 */ /* 0x140fe20000000004 */
[C-C-:B------:R-:W-:Y:S01]  /*0630*/  FFMA R20, R3.reuse, R29, R4.reuse ;  /* 0x0000001d03147223 */ /* 0x140fe20000000004 */
[C-C-:B------:R-:W-:Y:S01]  /*0640*/  FFMA R24, R3.reuse, R27, R4.reuse ;  /* 0x0000001b03187223 */ /* 0x140fe20000000004 */
[----:B------:R-:W-:Y:S01]  /*0650*/  FFMA R25, R3, R25, R4 ;  /* 0x0000001903197223 */ /* 0x000fe20000000004 */
[----:B------:R-:W-:Y:S01]  /*0660*/  FSETP.GEU.AND P6, PT, R17, RZ, PT ;  /* 0x000000ff1100720b */ /* 0x000fe20003fce000 */
[----:B0-----:R-:W-:Y:S01]  /*0670*/  IMAD.WIDE R2, R0, 0x4, R18 ;  /* 0x0000000400027825 */ /* 0x001fe200078e0212 */
[----:B------:R-:W-:-:S02]  /*0680*/  FSETP.GEU.AND P0, PT, R23, RZ, PT ;  /* 0x000000ff1700720b */ /* 0x000fc40003f0e000 */
[----:B------:R-:W-:Y:S02]  /*0690*/  FSETP.GEU.AND P1, PT, R22, RZ, PT ;  /* 0x000000ff1600720b */ /* 0x000fe40003f2e000 */
[----:B------:R-:W-:Y:S02]  /*06a0*/  FSETP.GEU.AND P2, PT, R21, RZ, PT ;  /* 0x000000ff1500720b */ /* 0x000fe40003f4e000 */
[----:B------:R-:W-:Y:S02]  /*06b0*/  SEL R19, R17, RZ, P6 ;  /* 0x000000ff11137207 */ /* 0x000fe40003000000 */
[----:B------:R-:W-:Y:S02]  /*06c0*/  FSETP.GEU.AND P3, PT, R25, RZ, PT ;  /* 0x000000ff1900720b */ /* 0x000fe40003f6e000 */
[----:B------:R-:W-:Y:S02]  /*06d0*/  FSETP.GEU.AND P4, PT, R24, RZ, PT ;  /* 0x000000ff1800720b */ /* 0x000fe40003f8e000 */
[----:B------:R-:W-:-:S02]  /*06e0*/  FSETP.GEU.AND P5, PT, R5, RZ, PT ;  /* 0x000000ff0500720b */ /* 0x000fc40003fae000 */
[----:B------:R-:W-:Y:S02]  /*06f0*/  FSETP.GEU.AND P6, PT, R20, RZ, PT ;  /* 0x000000ff1400720b */ /* 0x000fe40003fce000 */
[----:B------:R-:W-:Y:S02]  /*0700*/  SEL R18, R23, RZ, P0 ;  /* 0x000000ff17127207 */ /* 0x000fe40000000000 */
[----:B------:R-:W-:Y:S02]  /*0710*/  SEL R17, R22, RZ, P1 ;  /* 0x000000ff16117207 */ /* 0x000fe40000800000 */
[----:B------:R-:W-:Y:S02]  /*0720*/  SEL R16, R21, RZ, P2 ;  /* 0x000000ff15107207 */ /* 0x000fe40001000000 */
[----:B------:R-:W-:Y:S02]  /*0730*/  SEL R23, R25, RZ, P3 ;  /* 0x000000ff19177207 */ /* 0x000fe40001800000 */
[----:B------:R-:W-:-:S02]  /*0740*/  SEL R22, R24, RZ, P4 ;  /* 0x000000ff18167207 */ /* 0x000fc40002000000 */
[----:B------:R-:W-:Y:S02]  /*0750*/  SEL R21, R5, RZ, P5 ;  /* 0x000000ff05157207 */ /* 0x000fe40002800000 */
[----:B------:R-:W-:Y:S01]  /*0760*/  SEL R20, R20, RZ, P6 ;  /* 0x000000ff14147207 */ /* 0x000fe20003000000 */
[----:B------:R-:W-:Y:S04]  /*0770*/  STG.E.128 desc[UR4][R6.64], R12 ;  /* 0x0000000c06007986 */ /* 0x000fe8000c101d04 */
[----:B------:R-:W-:Y:S04]  /*0780*/  STG.E.128 desc[UR4][R6.64+0x800], R8 ;  /* 0x0008000806007986 */ /* 0x000fe8000c101d04 */
[----:B------:R-:W-:Y:S04]  /*0790*/  STG.E.128 desc[UR4][R2.64], R16 ;  /* 0x0000001002007986 */ /* 0x000fe8000c101d04 */
[----:B------:R-:W-:Y:S01]  /*07a0*/  STG.E.128 desc[UR4][R2.64+0x800], R20 ;  /* 0x0008001402007986 */ /* 0x000fe2000c101d04 */
[----:B------:R-:W-:Y:S05]  /*07b0*/  EXIT ;  /* 0x000000000000794d */ /* 0x000fea0003800000 */
.L_x_0:
[----:B------:R-:W-:-:S00]  /*07c0*/  BRA `(.L_x_0) ;  /* 0xfffffffc00fc7947 */ /* 0x000fc0000383ffff */
[----:B------:R-:W-:-:S00]  /*07d0*/  NOP ;  /* 0x0000000000007918 */ /* 0x000fc00000000000 */
        /* <DEDUP_REMOVED lines=10> */
.L_x_1:


//--------------------- .nv.global.init           --------------------------
	.section	.nv.global.init,"aw",@progbits
.nv.global.init:
	.type		_$_str,@object
	.size		_$_str,(_$_str_$_2 - _$_str)
_$_str:
        /*0000*/ 	.byte	0x5f, 0x5f, 0x43, 0x55, 0x44, 0x41, 0x5f, 0x46, 0x54, 0x5a, 0x00
	.type		_$_str_$_2,@object
	.size		_$_str_$_2,(.L_1 - _$_str_$_2)
_$_str_$_2:
        /*000b*/ 	.byte	0x5f, 0x5f, 0x43, 0x55, 0x44, 0x41, 0x5f, 0x50, 0x52, 0x45, 0x43, 0x5f, 0x53, 0x51, 0x52, 0x54
        /*001b*/ 	.byte	0x00
.L_1:


//--------------------- .nv.constant0.triton_poi_fused__native_batch_norm_legit_no_training_convolution_relu_12 --------------------------
	.section	.nv.constant0.triton_poi_fused__native_batch_norm_legit_no_training_convolution_relu_12,"a",@progbits
	.sectionflags	@""
	.align	4
.nv.constant0.triton_poi_fused__native_batch_norm_legit_no_training_convolution_relu_12:
	.zero		588
